	.headerflags	@"EF_CUDA_TEXMODE_UNIFIED EF_CUDA_64BIT_ADDRESS EF_CUDA_ACCELERATORS EF_CUDA_SM90 EF_CUDA_VIRTUAL_SM(EF_CUDA_SM90)"
	.elftype	@"ET_EXEC"


//--------------------- .nv.info                  --------------------------
	.section	.nv.info,"",@"SHT_CUDA_INFO"
	.align	4


	//----- nvinfo : EIATTR_REGCOUNT
	.align		4
        /*0000*/ 	.byte	0x04, 0x2f
        /*0002*/ 	.short	(.L_1 - .L_0)
	.align		4
.L_0:
        /*0004*/ 	.word	index@(triton_poi_fused_max_pool2d_with_indices_18)
        /*0008*/ 	.word	0x00000014


	//----- nvinfo : EIATTR_MIN_STACK_SIZE
	.align		4
.L_1:
        /*000c*/ 	.byte	0x04, 0x12
        /*000e*/ 	.short	(.L_3 - .L_2)
	.align		4
.L_2:
        /*0010*/ 	.word	index@(triton_poi_fused_max_pool2d_with_indices_18)
        /*0014*/ 	.word	0x00000000


	//----- nvinfo : EIATTR_FRAME_SIZE
	.align		4
.L_3:
        /*0018*/ 	.byte	0x04, 0x11
        /*001a*/ 	.short	(.L_5 - .L_4)
	.align		4
.L_4:
        /*001c*/ 	.word	index@(triton_poi_fused_max_pool2d_with_indices_18)
        /*0020*/ 	.word	0x00000000


	//----- nvinfo : EIATTR_MIN_STACK_SIZE
	.align		4
.L_5:
        /*0024*/ 	.byte	0x04, 0x12
        /*0026*/ 	.short	(.L_7 - .L_6)
	.align		4
.L_6:
        /*0028*/ 	.word	index@(triton_poi_fused_max_pool2d_with_indices_18)
        /*002c*/ 	.word	0x00000000
.L_7:


//--------------------- .nv.info.triton_poi_fused_max_pool2d_with_indices_18 --------------------------
	.section	.nv.info.triton_poi_fused_max_pool2d_with_indices_18,"",@"SHT_CUDA_INFO"
	.sectionflags	@""
	.align	4


	//----- nvinfo : EIATTR_CUDA_API_VERSION
	.align		4
        /*0000*/ 	.byte	0x04, 0x37
        /*0002*/ 	.short	(.L_9 - .L_8)
.L_8:
        /*0004*/ 	.word	0x0000007c


	//----- nvinfo : EIATTR_KPARAM_INFO
	.align		4
.L_9:
        /*0008*/ 	.byte	0x04, 0x17
        /*000a*/ 	.short	(.L_11 - .L_10)
.L_10:
        /*000c*/ 	.word	0x00000000
        /*0010*/ 	.short	0x0003
        /*0012*/ 	.short	0x0018
        /*0014*/ 	.byte	0x00, 0xf0, 0x11, 0x00


	//----- nvinfo : EIATTR_KPARAM_INFO
	.align		4
.L_11:
        /*0018*/ 	.byte	0x04, 0x17
        /*001a*/ 	.short	(.L_13 - .L_12)
.L_12:
        /*001c*/ 	.word	0x00000000
        /*0020*/ 	.short	0x0002
        /*0022*/ 	.short	0x0010
        /*0024*/ 	.byte	0x00, 0xf4, 0x21, 0x00


	//----- nvinfo : EIATTR_KPARAM_INFO
	.align		4
.L_13:
        /*0028*/ 	.byte	0x04, 0x17
        /*002a*/ 	.short	(.L_15 - .L_14)
.L_14:
        /*002c*/ 	.word	0x00000000
        /*0030*/ 	.short	0x0001
        /*0032*/ 	.short	0x0008
        /*0034*/ 	.byte	0x00, 0xf4, 0x21, 0x00


	//----- nvinfo : EIATTR_KPARAM_INFO
	.align		4
.L_15:
        /*0038*/ 	.byte	0x04, 0x17
        /*003a*/ 	.short	(.L_17 - .L_16)
.L_16:
        /*003c*/ 	.word	0x00000000
        /*0040*/ 	.short	0x0000
        /*0042*/ 	.short	0x0000
        /*0044*/ 	.byte	0x00, 0xf4, 0x21, 0x00


	//----- nvinfo : EIATTR_SPARSE_MMA_MASK
	.align		4
.L_17:
        /*0048*/ 	.byte	0x03, 0x50
        /*004a*/ 	.short	0x0000


	//----- nvinfo : EIATTR_MAXREG_COUNT
	.align		4
        /*004c*/ 	.byte	0x03, 0x1b
        /*004e*/ 	.short	0x00ff


	//----- nvinfo : EIATTR_EXIT_INSTR_OFFSETS
	.align		4
        /*0050*/ 	.byte	0x04, 0x1c
        /*0052*/ 	.short	(.L_19 - .L_18)


	//   ....[0]....
.L_18:
        /*0054*/ 	.word	0x00000640


	//   ....[1]....
        /*0058*/ 	.word	0x00000660


	//----- nvinfo : EIATTR_REQNTID
	.align		4
.L_19:
        /*005c*/ 	.byte	0x04, 0x10
        /*005e*/ 	.short	(.L_21 - .L_20)
.L_20:
        /*0060*/ 	.word	0x00000100
        /*0064*/ 	.word	0x00000001
        /*0068*/ 	.word	0x00000001


	//----- nvinfo : EIATTR_CBANK_PARAM_SIZE
	.align		4
.L_21:
        /*006c*/ 	.byte	0x03, 0x19
        /*006e*/ 	.short	0x001c


	//----- nvinfo : EIATTR_PARAM_CBANK
	.align		4
        /*0070*/ 	.byte	0x04, 0x0a
        /*0072*/ 	.short	(.L_23 - .L_22)
	.align		4
.L_22:
        /*0074*/ 	.word	index@(.nv.constant0.triton_poi_fused_max_pool2d_with_indices_18)
        /*0078*/ 	.short	0x0210
        /*007a*/ 	.short	0x001c


	//----- nvinfo : EIATTR_SW_WAR
	.align		4
.L_23:
        /*007c*/ 	.byte	0x04, 0x36
        /*007e*/ 	.short	(.L_25 - .L_24)
.L_24:
        /*0080*/ 	.word	0x00000008
.L_25:


//--------------------- .nv.callgraph             --------------------------
	.section	.nv.callgraph,"",@"SHT_CUDA_CALLGRAPH"
	.align	4
	.sectionentsize	8
	.align		4
        /*0000*/ 	.word	0x00000000
	.align		4
        /*0004*/ 	.word	0xffffffff
	.align		4
        /*0008*/ 	.word	0x00000000
	.align		4
        /*000c*/ 	.word	0xfffffffe
	.align		4
        /*0010*/ 	.word	0x00000000
	.align		4
        /*0014*/ 	.word	0xfffffffd
	.align		4
        /*0018*/ 	.word	0x00000000
	.align		4
        /*001c*/ 	.word	0xfffffffc


//--------------------- .text.triton_poi_fused_max_pool2d_with_indices_18 --------------------------
	.section	.text.triton_poi_fused_max_pool2d_with_indices_18,"ax",@progbits
	.align	128
        .global         triton_poi_fused_max_pool2d_with_indices_18
        .type           triton_poi_fused_max_pool2d_with_indices_18,@function
        .size           triton_poi_fused_max_pool2d_with_indices_18,(.L_x_1 - triton_poi_fused_max_pool2d_with_indices_18)
        .other          triton_poi_fused_max_pool2d_with_indices_18,@"STO_CUDA_ENTRY STV_DEFAULT"
triton_poi_fused_max_pool2d_with_indices_18:
.text.triton_poi_fused_max_pool2d_with_indices_18:
[----:B------:R-:W0:Y:S02]  /*0000*/  LDC R1, c[0x0][0x28] ;  /* 0x00000a00ff017b82 */ /* 0x000e240000000800 */
[----:B------:R-:W1:Y:S01]  /*0010*/  S2R R0, SR_TID.X ;  /* 0x0000000000007919 */ /* 0x000e620000002100 */
[----:B------:R-:W-:Y:S01]  /*0020*/  ULDC.64 UR4, c[0x0][0x208] ;  /* 0x0000820000047ab9 */ /* 0x000fe20000000a00 */
[----:B------:R-:W-:Y:S01]  /*0030*/  ULDC.64 UR6, c[0x0][0x220] ;  /* 0x0000880000067ab9 */ /* 0x000fe20000000a00 */
[----:B------:R-:W2:Y:S01]  /*0040*/  S2R R5, SR_CTAID.X ;  /* 0x0000000000057919 */ /* 0x000ea20000002500 */
[----:B-1----:R-:W-:Y:S01]  /*0050*/  IMAD.SHL.U32 R0, R0, 0x2, RZ ;  /* 0x0000000200007824 */ /* 0x002fe200078e00ff */
[----:B--2---:R-:W-:-:S04]  /*0060*/  SHF.R.S32.HI R3, RZ, 0x16, R5 ;  /* 0x00000016ff037819 */ /* 0x004fc80000011405 */
[----:B------:R-:W-:Y:S02]  /*0070*/  LOP3.LUT R0, R0, 0x1fe, RZ, 0xc0, !PT ;  /* 0x000001fe00007812 */ /* 0x000fe400078ec0ff */
[----:B------:R-:W-:-:S03]  /*0080*/  SGXT R3, R3, 0x1 ;  /* 0x000000010303781a */ /* 0x000fc60000000200 */
[----:B------:R-:W-:-:S04]  /*0090*/  IMAD R0, R5, 0x200, R0 ;  /* 0x0000020005007824 */ /* 0x000fc800078e0200 */
[C---:B------:R-:W-:Y:S01]  /*00a0*/  IMAD.HI R4, R0.reuse, 0x38e38e39, RZ ;  /* 0x38e38e3900047827 */ /* 0x040fe200078e02ff */
[----:B------:R-:W-:Y:S02]  /*00b0*/  LEA.HI R3, R3, R0, RZ, 0x9 ;  /* 0x0000000003037211 */ /* 0x000fe400078f48ff */
[C---:B------:R-:W-:Y:S01]  /*00c0*/  ISETP.GE.AND P3, PT, R0.reuse, 0x28800, PT ;  /* 0x000288000000780c */ /* 0x040fe20003f66270 */
[----:B------:R-:W-:Y:S01]  /*00d0*/  IMAD.HI R2, R0, 0x1948b0fd, RZ ;  /* 0x1948b0fd00027827 */ /* 0x000fe200078e02ff */
[----:B------:R-:W-:Y:S02]  /*00e0*/  SHF.R.S32.HI R7, RZ, 0x9, R3 ;  /* 0x00000009ff077819 */ /* 0x000fe40000011403 */
[----:B------:R-:W-:-:S03]  /*00f0*/  SHF.R.U32.HI R5, RZ, 0x1f, R4 ;  /* 0x0000001fff057819 */ /* 0x000fc60000011604 */
[----:B------:R-:W-:Y:S01]  /*0100*/  IMAD.HI R9, R7, 0x38e38e39, RZ ;  /* 0x38e38e3907097827 */ /* 0x000fe200078e02ff */
[----:B------:R-:W-:Y:S02]  /*0110*/  LEA.HI.SX32 R6, R4, R5, 0x16 ;  /* 0x0000000504067211 */ /* 0x000fe400078fb2ff */
[----:B------:R-:W-:Y:S02]  /*0120*/  SHF.R.U32.HI R5, RZ, 0x1f, R2 ;  /* 0x0000001fff057819 */ /* 0x000fe40000011602 */
[----:B------:R-:W-:Y:S01]  /*0130*/  SHF.R.S32.HI R4, RZ, 0x1, R9 ;  /* 0x00000001ff047819 */ /* 0x000fe20000011409 */
[----:B------:R-:W-:-:S03]  /*0140*/  IMAD.HI R8, R6, 0x38e38e39, RZ ;  /* 0x38e38e3906087827 */ /* 0x000fc600078e02ff */
[----:B------:R-:W-:Y:S02]  /*0150*/  LEA.HI R10, R9, R4, RZ, 0x1 ;  /* 0x00000004090a7211 */ /* 0x000fe400078f08ff */
[----:B------:R-:W-:Y:S02]  /*0160*/  LEA.HI.SX32 R4, R2, R5, 0x14 ;  /* 0x0000000502047211 */ /* 0x000fe400078fa2ff */
[----:B------:R-:W-:Y:S01]  /*0170*/  SHF.R.S32.HI R9, RZ, 0x1, R8 ;  /* 0x00000001ff097819 */ /* 0x000fe20000011408 */
[----:B------:R-:W-:Y:S01]  /*0180*/  IMAD R14, R10, -0x9, R7 ;  /* 0xfffffff70a0e7824 */ /* 0x000fe200078e0207 */
[----:B------:R-:W-:Y:S02]  /*0190*/  LOP3.LUT R5, R3, 0xfffffe00, RZ, 0xc0, !PT ;  /* 0xfffffe0003057812 */ /* 0x000fe400078ec0ff */
[----:B------:R-:W1:Y:S01]  /*01a0*/  LDC.64 R2, c[0x0][0x210] ;  /* 0x00008400ff027b82 */ /* 0x000e620000000a00 */
[----:B------:R-:W-:Y:S02]  /*01b0*/  LEA.HI R9, R8, R9, RZ, 0x1 ;  /* 0x0000000908097211 */ /* 0x000fe400078f08ff */
[----:B------:R-:W-:Y:S01]  /*01c0*/  IMAD.IADD R5, R0, 0x1, -R5 ;  /* 0x0000000100057824 */ /* 0x000fe200078e0a05 */
[----:B------:R-:W-:-:S02]  /*01d0*/  ISETP.GT.AND P1, PT, R14, -0x1, PT ;  /* 0xffffffff0e00780c */ /* 0x000fc40003f24270 */
[----:B------:R-:W-:Y:S01]  /*01e0*/  LEA R7, R14, 0x1, 0x1 ;  /* 0x000000010e077811 */ /* 0x000fe200078e08ff */
[----:B------:R-:W-:Y:S02]  /*01f0*/  IMAD R9, R9, -0x9, R6 ;  /* 0xfffffff709097824 */ /* 0x000fe400078e0206 */
[----:B------:R-:W-:Y:S01]  /*0200*/  IMAD R4, R4, 0x24200, R5 ;  /* 0x0002420004047824 */ /* 0x000fe200078e0205 */
[----:B------:R-:W-:Y:S02]  /*0210*/  ISETP.LT.AND P1, PT, R7, 0x11, P1 ;  /* 0x000000110700780c */ /* 0x000fe40000f21270 */
[C---:B------:R-:W-:Y:S01]  /*0220*/  LOP3.LUT R5, R9.reuse, R14, RZ, 0xfc, !PT ;  /* 0x0000000e09057212 */ /* 0x040fe200078efcff */
[----:B------:R-:W-:Y:S01]  /*0230*/  IMAD R4, R14, 0x400, R4 ;  /* 0x000004000e047824 */ /* 0x000fe200078e0204 */
[----:B------:R-:W-:Y:S02]  /*0240*/  ISETP.GT.AND P0, PT, R9, -0x1, P1 ;  /* 0xffffffff0900780c */ /* 0x000fe40000f04270 */
[----:B------:R-:W-:Y:S01]  /*0250*/  ISETP.GT.AND P4, PT, R5, -0x1, !P3 ;  /* 0xffffffff0500780c */ /* 0x000fe20005f84270 */
[----:B------:R-:W-:Y:S01]  /*0260*/  IMAD R17, R9, 0x4400, R4 ;  /* 0x0000440009117824 */ /* 0x000fe200078e0204 */
[----:B------:R-:W-:-:S02]  /*0270*/  ISETP.LT.AND P0, PT, R0, 0x28800, P0 ;  /* 0x000288000000780c */ /* 0x000fc40000701270 */
[----:B------:R-:W-:Y:S02]  /*0280*/  CS2R R4, SRZ ;  /* 0x0000000000047805 */ /* 0x000fe4000001ff00 */
[----:B------:R-:W-:Y:S01]  /*0290*/  ISETP.GT.AND P2, PT, R9, -0x1, PT ;  /* 0xffffffff0900780c */ /* 0x000fe20003f44270 */
[----:B------:R-:W-:Y:S01]  /*02a0*/  VIADD R13, R17, 0x200 ;  /* 0x00000200110d7836 */ /* 0x000fe20000000000 */
[----:B------:R-:W-:Y:S01]  /*02b0*/  LEA R6, R9, 0x1, 0x1 ;  /* 0x0000000109067811 */ /* 0x000fe200078e08ff */
[----:B-1----:R-:W-:-:S03]  /*02c0*/  IMAD.WIDE R10, R17, 0x4, R2 ;  /* 0x00000004110a7825 */ /* 0x002fc600078e0202 */
[----:B------:R-:W-:Y:S02]  /*02d0*/  ISETP.LT.AND P5, PT, R6, 0x11, P2 ;  /* 0x000000110600780c */ /* 0x000fe400017a1270 */
[----:B------:R-:W-:Y:S01]  /*02e0*/  CS2R R6, SRZ ;  /* 0x0000000000067805 */ /* 0x000fe2000001ff00 */
[----:B------:R-:W-:Y:S01]  /*02f0*/  IMAD.WIDE R12, R13, 0x4, R2 ;  /* 0x000000040d0c7825 */ /* 0x000fe200078e0202 */
[----:B------:R-:W-:-:S04]  /*0300*/  ISETP.GT.AND P2, PT, R14, -0x1, P5 ;  /* 0xffffffff0e00780c */ /* 0x000fc80002f44270 */
[----:B------:R-:W2:Y:S01]  /*0310*/  @P4 LDG.E.64 R6, desc[UR4][R10.64] ;  /* 0x000000040a064981 */ /* 0x000ea2000c1e1b00 */
[----:B------:R-:W-:-:S03]  /*0320*/  ISETP.LT.AND P2, PT, R0, 0x28800, P2 ;  /* 0x000288000000780c */ /* 0x000fc60001741270 */
[----:B------:R1:W3:Y:S01]  /*0330*/  @P0 LDG.E.64 R4, desc[UR4][R12.64] ;  /* 0x000000040c040981 */ /* 0x0002e2000c1e1b00 */
[C---:B------:R-:W-:Y:S01]  /*0340*/  VIADD R15, R17.reuse, 0x2200 ;  /* 0x00002200110f7836 */ /* 0x040fe20000000000 */
[----:B------:R-:W-:Y:S02]  /*0350*/  CS2R R8, SRZ ;  /* 0x0000000000087805 */ /* 0x000fe4000001ff00 */
[----:B------:R-:W-:Y:S01]  /*0360*/  PLOP3.LUT P1, PT, P5, P1, PT, 0x80, 0x0 ;  /* 0x000000000000781c */ /* 0x000fe20002f23070 */
[----:B------:R-:W-:Y:S02]  /*0370*/  VIADD R17, R17, 0x2400 ;  /* 0x0000240011117836 */ /* 0x000fe40000000000 */
[----:B------:R-:W-:Y:S01]  /*0380*/  IMAD.WIDE R14, R15, 0x4, R2 ;  /* 0x000000040f0e7825 */ /* 0x000fe200078e0202 */
[----:B------:R-:W-:-:S04]  /*0390*/  ISETP.LT.AND P1, PT, R0, 0x28800, P1 ;  /* 0x000288000000780c */ /* 0x000fc80000f21270 */
[----:B------:R-:W4:Y:S01]  /*03a0*/  @P2 LDG.E.64 R8, desc[UR4][R14.64] ;  /* 0x000000040e082981 */ /* 0x000f22000c1e1b00 */
[----:B-1----:R-:W-:Y:S01]  /*03b0*/  CS2R R12, SRZ ;  /* 0x00000000000c7805 */ /* 0x002fe2000001ff00 */
[----:B------:R-:W-:-:S07]  /*03c0*/  IMAD.WIDE R2, R17, 0x4, R2 ;  /* 0x0000000411027825 */ /* 0x000fce00078e0202 */
[----:B------:R-:W5:Y:S01]  /*03d0*/  @P1 LDG.E.64 R12, desc[UR4][R2.64] ;  /* 0x00000004020c1981 */ /* 0x000f62000c1e1b00 */
[----:B--2---:R-:W-:Y:S02]  /*03e0*/  SEL R11, R6, 0xff800000, P4 ;  /* 0xff800000060b7807 */ /* 0x004fe40002000000 */
[----:B---3--:R-:W-:Y:S02]  /*03f0*/  SEL R6, R4, 0xff800000, P0 ;  /* 0xff80000004067807 */ /* 0x008fe40000000000 */
[----:B------:R-:W-:Y:S02]  /*0400*/  SEL R4, R7, 0xff800000, P4 ;  /* 0xff80000007047807 */ /* 0x000fe40002000000 */
[C---:B------:R-:W-:Y:S02]  /*0410*/  FSETP.GT.AND P5, PT, R6.reuse, R11, PT ;  /* 0x0000000b0600720b */ /* 0x040fe40003fa4000 */
[----:B------:R-:W-:Y:S02]  /*0420*/  SEL R5, R5, 0xff800000, P0 ;  /* 0xff80000005057807 */ /* 0x000fe40000000000 */
[----:B------:R-:W-:-:S02]  /*0430*/  FSETP.NAN.AND P0, PT, R6, R6, PT ;  /* 0x000000060600720b */ /* 0x000fc40003f08000 */
[----:B------:R-:W-:Y:S02]  /*0440*/  FSETP.GT.AND P4, PT, R5, R4, PT ;  /* 0x000000040500720b */ /* 0x000fe40003f84000 */
[----:B----4-:R-:W-:Y:S02]  /*0450*/  SEL R10, R9, 0xff800000, P2 ;  /* 0xff800000090a7807 */ /* 0x010fe40001000000 */
[----:B------:R-:W-:Y:S02]  /*0460*/  FSETP.NAN.AND P6, PT, R5, R5, PT ;  /* 0x000000050500720b */ /* 0x000fe40003fc8000 */
[----:B------:R-:W-:Y:S02]  /*0470*/  SEL R7, R8, 0xff800000, P2 ;  /* 0xff80000008077807 */ /* 0x000fe40001000000 */
[----:B------:R-:W-:Y:S02]  /*0480*/  @!P5 SEL R6, R6, R11, P0 ;  /* 0x0000000b0606d207 */ /* 0x000fe40000000000 */
[----:B------:R-:W-:-:S02]  /*0490*/  FSETP.NAN.AND P0, PT, R10, R10, PT ;  /* 0x0000000a0a00720b */ /* 0x000fc40003f08000 */
[----:B-----5:R-:W-:Y:S02]  /*04a0*/  SEL R3, R13, 0xff800000, P1 ;  /* 0xff8000000d037807 */ /* 0x020fe40000800000 */
[----:B------:R-:W-:Y:S02]  /*04b0*/  @!P4 SEL R5, R5, R4, P6 ;  /* 0x000000040505c207 */ /* 0x000fe40003000000 */
[----:B------:R-:W-:Y:S02]  /*04c0*/  FSETP.NAN.AND P6, PT, R3, R3, PT ;  /* 0x000000030300720b */ /* 0x000fe40003fc8000 */
[----:B------:R-:W-:Y:S02]  /*04d0*/  FSETP.GEU.AND P2, PT, R5, R10, PT ;  /* 0x0000000a0500720b */ /* 0x000fe40003f4e000 */
[----:B------:R-:W-:Y:S02]  /*04e0*/  SEL R2, R12, 0xff800000, P1 ;  /* 0xff8000000c027807 */ /* 0x000fe40000800000 */
[----:B------:R-:W-:-:S02]  /*04f0*/  FSETP.NAN.AND P1, PT, R7, R7, PT ;  /* 0x000000070700720b */ /* 0x000fc40003f28000 */
[----:B------:R-:W-:Y:S02]  /*0500*/  @!P0 SEL R10, R10, R5, !P2 ;  /* 0x000000050a0a8207 */ /* 0x000fe40005000000 */
[----:B------:R-:W1:Y:S01]  /*0510*/  LDC.64 R4, c[0x0][0x218] ;  /* 0x00008600ff047b82 */ /* 0x000e620000000a00 */
[----:B------:R-:W-:Y:S02]  /*0520*/  SEL R8, RZ, 0x1, !P4 ;  /* 0x00000001ff087807 */ /* 0x000fe40006000000 */
[----:B------:R-:W-:Y:S02]  /*0530*/  FSETP.GEU.AND P0, PT, R10, R3, PT ;  /* 0x000000030a00720b */ /* 0x000fe40003f0e000 */
[----:B------:R-:W-:Y:S02]  /*0540*/  FSETP.NAN.AND P4, PT, R2, R2, PT ;  /* 0x000000020200720b */ /* 0x000fe40003f88000 */
[----:B------:R-:W-:Y:S02]  /*0550*/  @!P6 SEL R3, R3, R10, !P0 ;  /* 0x0000000a0303e207 */ /* 0x000fe40004000000 */
[----:B------:R-:W-:-:S02]  /*0560*/  FSETP.GEU.AND P6, PT, R6, R7, PT ;  /* 0x000000070600720b */ /* 0x000fc40003fce000 */
[----:B------:R-:W-:Y:S02]  /*0570*/  SEL R8, R8, 0x2, P2 ;  /* 0x0000000208087807 */ /* 0x000fe40001000000 */
[----:B------:R-:W-:Y:S02]  /*0580*/  @!P1 SEL R7, R7, R6, !P6 ;  /* 0x0000000607079207 */ /* 0x000fe40007000000 */
[----:B------:R-:W-:Y:S02]  /*0590*/  SEL R6, RZ, 0x1, !P5 ;  /* 0x00000001ff067807 */ /* 0x000fe40006800000 */
[----:B------:R-:W-:Y:S02]  /*05a0*/  FSETP.GEU.AND P1, PT, R7, R2, PT ;  /* 0x000000020700720b */ /* 0x000fe40003f2e000 */
[----:B------:R-:W-:Y:S02]  /*05b0*/  SEL R9, R6, 0x2, P6 ;  /* 0x0000000206097807 */ /* 0x000fe40003000000 */
[----:B------:R-:W-:-:S02]  /*05c0*/  @!P4 SEL R2, R2, R7, !P1 ;  /* 0x000000070202c207 */ /* 0x000fc40004800000 */
[----:B------:R-:W-:Y:S01]  /*05d0*/  IADD3 R6, P2, R0, UR6, RZ ;  /* 0x0000000600067c10 */ /* 0x000fe2000ff5e0ff */
[----:B-1----:R-:W-:Y:S01]  /*05e0*/  IMAD.WIDE R4, R0, 0x4, R4 ;  /* 0x0000000400047825 */ /* 0x002fe200078e0204 */
[----:B------:R-:W-:Y:S02]  /*05f0*/  SEL R8, R8, 0x3, P0 ;  /* 0x0000000308087807 */ /* 0x000fe40000000000 */
[----:B------:R-:W-:Y:S02]  /*0600*/  SEL R9, R9, 0x3, P1 ;  /* 0x0000000309097807 */ /* 0x000fe40000800000 */
[----:B------:R-:W-:Y:S01]  /*0610*/  LEA.HI.X.SX32 R7, R0, UR7, 0x1, P2 ;  /* 0x0000000700077c11 */ /* 0x000fe200090f0eff */
[----:B------:R1:W-:Y:S02]  /*0620*/  @!P3 STG.E.64 desc[UR4][R4.64], R2 ;  /* 0x000000020400b986 */ /* 0x0003e4000c101b04 */
[----:B------:R-:W-:Y:S01]  /*0630*/  IMAD R9, R8, 0x100, R9 ;  /* 0x0000010008097824 */ /* 0x000fe200078e0209 */
[----:B------:R-:W-:Y:S06]  /*0640*/  @P3 EXIT ;  /* 0x000000000000394d */ /* 0x000fec0003800000 */
[----:B------:R-:W-:Y:S01]  /*0650*/  STG.E.U16 desc[UR4][R6.64], R9 ;  /* 0x0000000906007986 */ /* 0x000fe2000c101504 */
[----:B------:R-:W-:Y:S05]  /*0660*/  EXIT ;  /* 0x000000000000794d */ /* 0x000fea0003800000 */
.L_x_0:
[----:B------:R-:W-:-:S00]  /*0670*/  BRA `(.L_x_0) ;  /* 0xfffffffc00fc7947 */ /* 0x000fc0000383ffff */
[----:B------:R-:W-:-:S00]  /*0680*/  NOP ;  /* 0x0000000000007918 */ /* 0x000fc00000000000 */
[----:B------:R-:W-:-:S00]  /*0690*/  NOP ;  /* 0x0000000000007918 */ /* 0x000fc00000000000 */
[----:B------:R-:W-:-:S00]  /*06a0*/  NOP ;  /* 0x0000000000007918 */ /* 0x000fc00000000000 */
[----:B------:R-:W-:-:S00]  /*06b0*/  NOP ;  /* 0x0000000000007918 */ /* 0x000fc00000000000 */
[----:B------:R-:W-:-:S00]  /*06c0*/  NOP ;  /* 0x0000000000007918 */ /* 0x000fc00000000000 */
[----:B------:R-:W-:-:S00]  /*06d0*/  NOP ;  /* 0x0000000000007918 */ /* 0x000fc00000000000 */
[----:B------:R-:W-:-:S00]  /*06e0*/  NOP ;  /* 0x0000000000007918 */ /* 0x000fc00000000000 */
[----:B------:R-:W-:-:S00]  /*06f0*/  NOP ;  /* 0x0000000000007918 */ /* 0x000fc00000000000 */
.L_x_1:


//--------------------- .nv.constant0.triton_poi_fused_max_pool2d_with_indices_18 --------------------------
	.section	.nv.constant0.triton_poi_fused_max_pool2d_with_indices_18,"a",@progbits
	.sectionflags	@""
	.align	4
.nv.constant0.triton_poi_fused_max_pool2d_with_indices_18:
	.zero		556
